//
// Generated by NVIDIA NVVM Compiler
//
// Compiler Build ID: CL-36424714
// Cuda compilation tools, release 13.0, V13.0.88
// Based on NVVM 20.0.0
//

.version 9.0
.target sm_100
.address_size 64

	// .globl	_ZN6gemv_210gemvKernelILm64ELm256ELm4EEEvPfS1_S1_ii
// _ZZN6gemv_210gemvKernelILm64ELm256ELm4EEEvPfS1_S1_iiE8out_smem has been demoted

.visible .entry _ZN6gemv_210gemvKernelILm64ELm256ELm4EEEvPfS1_S1_ii(
	.param .u64 .ptr .align 1 _ZN6gemv_210gemvKernelILm64ELm256ELm4EEEvPfS1_S1_ii_param_0,
	.param .u64 .ptr .align 1 _ZN6gemv_210gemvKernelILm64ELm256ELm4EEEvPfS1_S1_ii_param_1,
	.param .u64 .ptr .align 1 _ZN6gemv_210gemvKernelILm64ELm256ELm4EEEvPfS1_S1_ii_param_2,
	.param .u32 _ZN6gemv_210gemvKernelILm64ELm256ELm4EEEvPfS1_S1_ii_param_3,
	.param .u32 _ZN6gemv_210gemvKernelILm64ELm256ELm4EEEvPfS1_S1_ii_param_4
)
{
	.reg .pred 	%p<14>;
	.reg .b32 	%r<101>;
	.reg .b32 	%f<238>;
	.reg .b64 	%rd<48>;
	// demoted variable
	.shared .align 4 .b8 _ZZN6gemv_210gemvKernelILm64ELm256ELm4EEEvPfS1_S1_iiE8out_smem[2048];
	ld.param.u64 	%rd4, [_ZN6gemv_210gemvKernelILm64ELm256ELm4EEEvPfS1_S1_ii_param_0];
	ld.param.u64 	%rd5, [_ZN6gemv_210gemvKernelILm64ELm256ELm4EEEvPfS1_S1_ii_param_1];
	ld.param.u32 	%r45, [_ZN6gemv_210gemvKernelILm64ELm256ELm4EEEvPfS1_S1_ii_param_3];
	ld.param.u32 	%r46, [_ZN6gemv_210gemvKernelILm64ELm256ELm4EEEvPfS1_S1_ii_param_4];
	cvta.to.global.u64 	%rd1, %rd5;
	cvta.to.global.u64 	%rd2, %rd4;
	mov.u32 	%r1, %tid.x;
	shr.u32 	%r2, %r1, 6;
	shl.b32 	%r47, %r1, 2;
	and.b32  	%r3, %r47, 252;
	setp.ge.s32 	%p1, %r2, %r45;
	@%p1 bra 	$L__BB0_12;
	not.b32 	%r48, %r2;
	add.s32 	%r4, %r45, %r48;
	shr.u32 	%r49, %r4, 2;
	add.s32 	%r5, %r49, 1;
	setp.lt.u32 	%p2, %r4, 28;
	mov.u32 	%r100, %r2;
	@%p2 bra 	$L__BB0_4;
	or.b32  	%r50, %r2, 16;
	mad.lo.s32 	%r99, %r46, %r50, %r3;
	add.s32 	%r51, %r2, 20;
	mad.lo.s32 	%r98, %r46, %r51, %r3;
	add.s32 	%r52, %r2, 24;
	mad.lo.s32 	%r97, %r46, %r52, %r3;
	add.s32 	%r53, %r2, 28;
	mad.lo.s32 	%r96, %r46, %r53, %r3;
	add.s32 	%r54, %r2, 8;
	mad.lo.s32 	%r95, %r46, %r54, %r3;
	add.s32 	%r55, %r2, 12;
	mad.lo.s32 	%r94, %r46, %r55, %r3;
	add.s32 	%r56, %r2, 4;
	mad.lo.s32 	%r93, %r46, %r56, %r3;
	mad.lo.s32 	%r92, %r46, %r2, %r3;
	and.b32  	%r57, %r5, 2147483640;
	neg.s32 	%r91, %r57;
	mov.u32 	%r100, %r2;
$L__BB0_3:
	.pragma "nounroll";
	mul.wide.s32 	%rd6, %r92, 4;
	add.s64 	%rd7, %rd2, %rd6;
	ld.global.v4.f32 	{%f69, %f70, %f71, %f72}, [%rd7];
	mul.wide.s32 	%rd8, %r100, 4;
	add.s64 	%rd9, %rd1, %rd8;
	ld.global.f32 	%f73, [%rd9];
	fma.rn.f32 	%f74, %f69, %f73, %f225;
	fma.rn.f32 	%f75, %f70, %f73, %f224;
	fma.rn.f32 	%f76, %f71, %f73, %f223;
	fma.rn.f32 	%f77, %f72, %f73, %f222;
	mul.wide.s32 	%rd10, %r93, 4;
	add.s64 	%rd11, %rd2, %rd10;
	ld.global.v4.f32 	{%f78, %f79, %f80, %f81}, [%rd11];
	ld.global.f32 	%f82, [%rd9+16];
	fma.rn.f32 	%f83, %f78, %f82, %f74;
	fma.rn.f32 	%f84, %f79, %f82, %f75;
	fma.rn.f32 	%f85, %f80, %f82, %f76;
	fma.rn.f32 	%f86, %f81, %f82, %f77;
	mul.wide.s32 	%rd12, %r95, 4;
	add.s64 	%rd13, %rd2, %rd12;
	ld.global.v4.f32 	{%f87, %f88, %f89, %f90}, [%rd13];
	ld.global.f32 	%f91, [%rd9+32];
	fma.rn.f32 	%f92, %f87, %f91, %f83;
	fma.rn.f32 	%f93, %f88, %f91, %f84;
	fma.rn.f32 	%f94, %f89, %f91, %f85;
	fma.rn.f32 	%f95, %f90, %f91, %f86;
	mul.wide.s32 	%rd14, %r94, 4;
	add.s64 	%rd15, %rd2, %rd14;
	ld.global.v4.f32 	{%f96, %f97, %f98, %f99}, [%rd15];
	ld.global.f32 	%f100, [%rd9+48];
	fma.rn.f32 	%f101, %f96, %f100, %f92;
	fma.rn.f32 	%f102, %f97, %f100, %f93;
	fma.rn.f32 	%f103, %f98, %f100, %f94;
	fma.rn.f32 	%f104, %f99, %f100, %f95;
	mul.wide.s32 	%rd16, %r99, 4;
	add.s64 	%rd17, %rd2, %rd16;
	ld.global.v4.f32 	{%f105, %f106, %f107, %f108}, [%rd17];
	ld.global.f32 	%f109, [%rd9+64];
	fma.rn.f32 	%f110, %f105, %f109, %f101;
	fma.rn.f32 	%f111, %f106, %f109, %f102;
	fma.rn.f32 	%f112, %f107, %f109, %f103;
	fma.rn.f32 	%f113, %f108, %f109, %f104;
	mul.wide.s32 	%rd18, %r98, 4;
	add.s64 	%rd19, %rd2, %rd18;
	ld.global.v4.f32 	{%f114, %f115, %f116, %f117}, [%rd19];
	ld.global.f32 	%f118, [%rd9+80];
	fma.rn.f32 	%f119, %f114, %f118, %f110;
	fma.rn.f32 	%f120, %f115, %f118, %f111;
	fma.rn.f32 	%f121, %f116, %f118, %f112;
	fma.rn.f32 	%f122, %f117, %f118, %f113;
	mul.wide.s32 	%rd20, %r97, 4;
	add.s64 	%rd21, %rd2, %rd20;
	ld.global.v4.f32 	{%f123, %f124, %f125, %f126}, [%rd21];
	ld.global.f32 	%f127, [%rd9+96];
	fma.rn.f32 	%f128, %f123, %f127, %f119;
	fma.rn.f32 	%f129, %f124, %f127, %f120;
	fma.rn.f32 	%f130, %f125, %f127, %f121;
	fma.rn.f32 	%f131, %f126, %f127, %f122;
	mul.wide.s32 	%rd22, %r96, 4;
	add.s64 	%rd23, %rd2, %rd22;
	ld.global.v4.f32 	{%f132, %f133, %f134, %f135}, [%rd23];
	ld.global.f32 	%f136, [%rd9+112];
	fma.rn.f32 	%f225, %f132, %f136, %f128;
	fma.rn.f32 	%f224, %f133, %f136, %f129;
	fma.rn.f32 	%f223, %f134, %f136, %f130;
	fma.rn.f32 	%f222, %f135, %f136, %f131;
	add.s32 	%r100, %r100, 32;
	shl.b32 	%r58, %r46, 5;
	add.s32 	%r99, %r99, %r58;
	add.s32 	%r98, %r98, %r58;
	add.s32 	%r97, %r97, %r58;
	add.s32 	%r96, %r96, %r58;
	add.s32 	%r95, %r95, %r58;
	add.s32 	%r94, %r94, %r58;
	add.s32 	%r93, %r93, %r58;
	add.s32 	%r92, %r92, %r58;
	add.s32 	%r91, %r91, 8;
	setp.eq.s32 	%p3, %r91, 0;
	@%p3 bra 	$L__BB0_4;
	bra.uni 	$L__BB0_3;
$L__BB0_4:
	and.b32  	%r16, %r5, 7;
	setp.eq.s32 	%p4, %r16, 0;
	@%p4 bra 	$L__BB0_12;
	shl.b32 	%r59, %r1, 2;
	and.b32  	%r17, %r59, 252;
	setp.lt.u32 	%p5, %r16, 4;
	@%p5 bra 	$L__BB0_7;
	mad.lo.s32 	%r60, %r100, %r46, %r17;
	mul.wide.s32 	%rd24, %r60, 4;
	add.s64 	%rd25, %rd2, %rd24;
	ld.global.v4.f32 	{%f138, %f139, %f140, %f141}, [%rd25];
	mul.wide.s32 	%rd26, %r100, 4;
	add.s64 	%rd27, %rd1, %rd26;
	ld.global.f32 	%f142, [%rd27];
	fma.rn.f32 	%f143, %f138, %f142, %f225;
	fma.rn.f32 	%f144, %f139, %f142, %f224;
	fma.rn.f32 	%f145, %f140, %f142, %f223;
	fma.rn.f32 	%f146, %f141, %f142, %f222;
	shl.b32 	%r61, %r46, 2;
	add.s32 	%r62, %r60, %r61;
	mul.wide.s32 	%rd28, %r62, 4;
	add.s64 	%rd29, %rd2, %rd28;
	ld.global.v4.f32 	{%f147, %f148, %f149, %f150}, [%rd29];
	ld.global.f32 	%f151, [%rd27+16];
	fma.rn.f32 	%f152, %f147, %f151, %f143;
	fma.rn.f32 	%f153, %f148, %f151, %f144;
	fma.rn.f32 	%f154, %f149, %f151, %f145;
	fma.rn.f32 	%f155, %f150, %f151, %f146;
	shl.b32 	%r63, %r46, 3;
	add.s32 	%r64, %r60, %r63;
	mul.wide.s32 	%rd30, %r64, 4;
	add.s64 	%rd31, %rd2, %rd30;
	ld.global.v4.f32 	{%f156, %f157, %f158, %f159}, [%rd31];
	ld.global.f32 	%f160, [%rd27+32];
	fma.rn.f32 	%f161, %f156, %f160, %f152;
	fma.rn.f32 	%f162, %f157, %f160, %f153;
	fma.rn.f32 	%f163, %f158, %f160, %f154;
	fma.rn.f32 	%f164, %f159, %f160, %f155;
	add.s32 	%r65, %r64, %r61;
	mul.wide.s32 	%rd32, %r65, 4;
	add.s64 	%rd33, %rd2, %rd32;
	ld.global.v4.f32 	{%f165, %f166, %f167, %f168}, [%rd33];
	ld.global.f32 	%f169, [%rd27+48];
	fma.rn.f32 	%f225, %f165, %f169, %f161;
	fma.rn.f32 	%f224, %f166, %f169, %f162;
	fma.rn.f32 	%f223, %f167, %f169, %f163;
	fma.rn.f32 	%f222, %f168, %f169, %f164;
	add.s32 	%r100, %r100, 16;
$L__BB0_7:
	and.b32  	%r66, %r5, 3;
	setp.eq.s32 	%p6, %r66, 0;
	@%p6 bra 	$L__BB0_12;
	setp.eq.s32 	%p7, %r66, 1;
	@%p7 bra 	$L__BB0_10;
	mad.lo.s32 	%r67, %r100, %r46, %r17;
	mul.wide.s32 	%rd34, %r67, 4;
	add.s64 	%rd35, %rd2, %rd34;
	ld.global.v4.f32 	{%f171, %f172, %f173, %f174}, [%rd35];
	mul.wide.s32 	%rd36, %r100, 4;
	add.s64 	%rd37, %rd1, %rd36;
	ld.global.f32 	%f175, [%rd37];
	fma.rn.f32 	%f176, %f171, %f175, %f225;
	fma.rn.f32 	%f177, %f172, %f175, %f224;
	fma.rn.f32 	%f178, %f173, %f175, %f223;
	fma.rn.f32 	%f179, %f174, %f175, %f222;
	shl.b32 	%r68, %r46, 2;
	add.s32 	%r69, %r67, %r68;
	mul.wide.s32 	%rd38, %r69, 4;
	add.s64 	%rd39, %rd2, %rd38;
	ld.global.v4.f32 	{%f180, %f181, %f182, %f183}, [%rd39];
	ld.global.f32 	%f184, [%rd37+16];
	fma.rn.f32 	%f225, %f180, %f184, %f176;
	fma.rn.f32 	%f224, %f181, %f184, %f177;
	fma.rn.f32 	%f223, %f182, %f184, %f178;
	fma.rn.f32 	%f222, %f183, %f184, %f179;
	add.s32 	%r100, %r100, 8;
$L__BB0_10:
	and.b32  	%r70, %r4, 4;
	setp.ne.s32 	%p8, %r70, 0;
	@%p8 bra 	$L__BB0_12;
	mad.lo.s32 	%r71, %r100, %r46, %r17;
	mul.wide.s32 	%rd40, %r71, 4;
	add.s64 	%rd41, %rd2, %rd40;
	ld.global.v4.f32 	{%f185, %f186, %f187, %f188}, [%rd41];
	mul.wide.s32 	%rd42, %r100, 4;
	add.s64 	%rd43, %rd1, %rd42;
	ld.global.f32 	%f189, [%rd43];
	fma.rn.f32 	%f225, %f185, %f189, %f225;
	fma.rn.f32 	%f224, %f186, %f189, %f224;
	fma.rn.f32 	%f223, %f187, %f189, %f223;
	fma.rn.f32 	%f222, %f188, %f189, %f222;
$L__BB0_12:
	mul.lo.s32 	%r23, %r46, %r2;
	and.b32  	%r73, %r1, 896;
	setp.eq.s32 	%p9, %r73, 128;
	@%p9 bra 	$L__BB0_13;
	bra.uni 	$L__BB0_14;
$L__BB0_13:
	add.s32 	%r74, %r2, -2;
	mad.lo.s32 	%r75, %r46, %r74, %r3;
	shl.b32 	%r76, %r75, 2;
	mov.u32 	%r77, _ZZN6gemv_210gemvKernelILm64ELm256ELm4EEEvPfS1_S1_iiE8out_smem;
	add.s32 	%r78, %r77, %r76;
	st.shared.v4.f32 	[%r78], {%f225, %f224, %f223, %f222};
$L__BB0_14:
	add.s32 	%r79, %r23, %r3;
	shl.b32 	%r80, %r79, 2;
	mov.u32 	%r81, _ZZN6gemv_210gemvKernelILm64ELm256ELm4EEEvPfS1_S1_iiE8out_smem;
	add.s32 	%r44, %r81, %r80;
	bar.sync 	0;
	setp.gt.u32 	%p10, %r1, 127;
	@%p10 bra 	$L__BB0_16;
	ld.shared.v4.f32 	{%f190, %f191, %f192, %f193}, [%r44];
	add.f32 	%f225, %f225, %f190;
	add.f32 	%f224, %f224, %f191;
	add.f32 	%f223, %f223, %f192;
	add.f32 	%f222, %f222, %f193;
$L__BB0_16:
	bar.sync 	0;
	and.b32  	%r82, %r1, 960;
	setp.ne.s32 	%p11, %r82, 64;
	@%p11 bra 	$L__BB0_18;
	sub.s32 	%r83, %r23, %r46;
	add.s32 	%r84, %r83, %r3;
	shl.b32 	%r85, %r84, 2;
	add.s32 	%r87, %r81, %r85;
	st.shared.v4.f32 	[%r87], {%f225, %f224, %f223, %f222};
$L__BB0_18:
	bar.sync 	0;
	setp.gt.u32 	%p12, %r1, 63;
	@%p12 bra 	$L__BB0_20;
	ld.shared.v4.f32 	{%f194, %f195, %f196, %f197}, [%r44];
	add.f32 	%f225, %f225, %f194;
	add.f32 	%f224, %f224, %f195;
	add.f32 	%f223, %f223, %f196;
	add.f32 	%f222, %f222, %f197;
$L__BB0_20:
	setp.gt.u32 	%p13, %r1, 63;
	bar.sync 	0;
	@%p13 bra 	$L__BB0_22;
	ld.param.u64 	%rd47, [_ZN6gemv_210gemvKernelILm64ELm256ELm4EEEvPfS1_S1_ii_param_2];
	cvta.to.global.u64 	%rd44, %rd47;
	mul.wide.u32 	%rd45, %r3, 4;
	add.s64 	%rd46, %rd44, %rd45;
	st.global.v4.f32 	[%rd46], {%f225, %f224, %f223, %f222};
$L__BB0_22:
	ret;

}


// ===== COMPILED SASS (sm_100) =====

	.target	sm_100

	.elftype	@"ET_EXEC"


//--------------------- .note.nv.tkinfo           --------------------------
	.section	.note.nv.tkinfo,"",@"SHT_NOTE"
	.sectionflags	@"SHF_NOTE_NV_TKINFO"
	.tkinfo
        /*0018*/ 	.word	0x00000002
        /*0030*/ 	.string	""
        /*0030*/ 	.string	"ptxas"
        /*0030*/ 	.string	"Cuda compilation tools, release 13.0, V13.0.88"
        /*0030*/ 	.string	"Build cuda_13.0.r13.0/compiler.36424714_0"
        /*0030*/ 	.string	"-arch sm_100 -m 64 "



//--------------------- .note.nv.cuinfo           --------------------------
	.section	.note.nv.cuinfo,"",@"SHT_NOTE"
	.sectionflags	@"SHF_NOTE_NV_CUINFO"
        /*0018*/ 	.short	0x0002
        /*001a*/ 	.short	0x0064
        /*001c*/ 	.short	0x0082
	.zero		2


//--------------------- .nv.info                  --------------------------
	.section	.nv.info,"",@"SHT_CUDA_INFO"
	.align	4


	//----- nvinfo : EIATTR_REGCOUNT
	.align		4
        /*0000*/ 	.byte	0x04, 0x2f
        /*0002*/ 	.short	(.L_1 - .L_0)
	.align		4
.L_0:
        /*0004*/ 	.word	index@(_ZN6gemv_210gemvKernelILm64ELm256ELm4EEEvPfS1_S1_ii)
        /*0008*/ 	.word	0x00000022


	//----- nvinfo : EIATTR_FRAME_SIZE
	.align		4
.L_1:
        /*000c*/ 	.byte	0x04, 0x11
        /*000e*/ 	.short	(.L_3 - .L_2)
	.align		4
.L_2:
        /*0010*/ 	.word	index@(_ZN6gemv_210gemvKernelILm64ELm256ELm4EEEvPfS1_S1_ii)
        /*0014*/ 	.word	0x00000000


	//----- nvinfo : EIATTR_MIN_STACK_SIZE
	.align		4
.L_3:
        /*0018*/ 	.byte	0x04, 0x12
        /*001a*/ 	.short	(.L_5 - .L_4)
	.align		4
.L_4:
        /*001c*/ 	.word	index@(_ZN6gemv_210gemvKernelILm64ELm256ELm4EEEvPfS1_S1_ii)
        /*0020*/ 	.word	0x00000000
.L_5:


//--------------------- .nv.compat                --------------------------
	.section	.nv.compat,"",@"SHT_CUDA_COMPAT_INFO"
	.align	4
        /*0000*/ 	.byte	0x02, 0x09, 0x00, 0x00, 0x02, 0x02, 0x01, 0x00, 0x02, 0x05, 0x05, 0x00, 0x03, 0x07, 0x01, 0x01
        /*0010*/ 	.byte	0x02, 0x03, 0x00, 0x00, 0x02, 0x06, 0x01, 0x00, 0x04, 0x0b, 0x08, 0x00, 0x09, 0x00, 0x00, 0x00
        /*0020*/ 	.byte	0x00, 0x00, 0x00, 0x00


//--------------------- .nv.info._ZN6gemv_210gemvKernelILm64ELm256ELm4EEEvPfS1_S1_ii --------------------------
	.section	.nv.info._ZN6gemv_210gemvKernelILm64ELm256ELm4EEEvPfS1_S1_ii,"",@"SHT_CUDA_INFO"
	.sectionflags	@""
	.align	4


	//----- nvinfo : EIATTR_CUDA_API_VERSION
	.align		4
        /*0000*/ 	.byte	0x04, 0x37
        /*0002*/ 	.short	(.L_7 - .L_6)
.L_6:
        /*0004*/ 	.word	0x00000082


	//----- nvinfo : EIATTR_KPARAM_INFO
	.align		4
.L_7:
        /*0008*/ 	.byte	0x04, 0x17
        /*000a*/ 	.short	(.L_9 - .L_8)
.L_8:
        /*000c*/ 	.word	0x00000000
        /*0010*/ 	.short	0x0004
        /*0012*/ 	.short	0x001c
        /*0014*/ 	.byte	0x00, 0xf0, 0x11, 0x00


	//----- nvinfo : EIATTR_KPARAM_INFO
	.align		4
.L_9:
        /*0018*/ 	.byte	0x04, 0x17
        /*001a*/ 	.short	(.L_11 - .L_10)
.L_10:
        /*001c*/ 	.word	0x00000000
        /*0020*/ 	.short	0x0003
        /*0022*/ 	.short	0x0018
        /*0024*/ 	.byte	0x00, 0xf0, 0x11, 0x00


	//----- nvinfo : EIATTR_KPARAM_INFO
	.align		4
.L_11:
        /*0028*/ 	.byte	0x04, 0x17
        /*002a*/ 	.short	(.L_13 - .L_12)
.L_12:
        /*002c*/ 	.word	0x00000000
        /*0030*/ 	.short	0x0002
        /*0032*/ 	.short	0x0010
        /*0034*/ 	.byte	0x00, 0xf5, 0x21, 0x00


	//----- nvinfo : EIATTR_KPARAM_INFO
	.align		4
.L_13:
        /*0038*/ 	.byte	0x04, 0x17
        /*003a*/ 	.short	(.L_15 - .L_14)
.L_14:
        /*003c*/ 	.word	0x00000000
        /*0040*/ 	.short	0x0001
        /*0042*/ 	.short	0x0008
        /*0044*/ 	.byte	0x00, 0xf5, 0x21, 0x00


	//----- nvinfo : EIATTR_KPARAM_INFO
	.align		4
.L_15:
        /*0048*/ 	.byte	0x04, 0x17
        /*004a*/ 	.short	(.L_17 - .L_16)
.L_16:
        /*004c*/ 	.word	0x00000000
        /*0050*/ 	.short	0x0000
        /*0052*/ 	.short	0x0000
        /*0054*/ 	.byte	0x00, 0xf5, 0x21, 0x00


	//----- nvinfo : EIATTR_SPARSE_MMA_MASK
	.align		4
.L_17:
        /*0058*/ 	.byte	0x03, 0x50
        /*005a*/ 	.short	0x0000


	//----- nvinfo : EIATTR_MAXREG_COUNT
	.align		4
        /*005c*/ 	.byte	0x03, 0x1b
        /*005e*/ 	.short	0x00ff


	//----- nvinfo : EIATTR_NUM_BARRIERS
	.align		4
        /*0060*/ 	.byte	0x02, 0x4c
        /*0062*/ 	.byte	0x01
	.zero		1


	//----- nvinfo : EIATTR_MERCURY_ISA_VERSION
	.align		4
        /*0064*/ 	.byte	0x03, 0x5f
        /*0066*/ 	.short	0x0101


	//----- nvinfo : EIATTR_VRC_CTA_INIT_COUNT
	.align		4
        /*0068*/ 	.byte	0x02, 0x4a
	.zero		1
	.zero		1


	//----- nvinfo : EIATTR_EXIT_INSTR_OFFSETS
	.align		4
        /*006c*/ 	.byte	0x04, 0x1c
        /*006e*/ 	.short	(.L_19 - .L_18)


	//   ....[0]....
.L_18:
        /*0070*/ 	.word	0x00000de0


	//   ....[1]....
        /*0074*/ 	.word	0x00000e60


	//----- nvinfo : EIATTR_CRS_STACK_SIZE
	.align		4
.L_19:
        /*0078*/ 	.byte	0x04, 0x1e
        /*007a*/ 	.short	(.L_21 - .L_20)
.L_20:
        /*007c*/ 	.word	0x00000000


	//----- nvinfo : EIATTR_CBANK_PARAM_SIZE
	.align		4
.L_21:
        /*0080*/ 	.byte	0x03, 0x19
        /*0082*/ 	.short	0x0020


	//----- nvinfo : EIATTR_PARAM_CBANK
	.align		4
        /*0084*/ 	.byte	0x04, 0x0a
        /*0086*/ 	.short	(.L_23 - .L_22)
	.align		4
.L_22:
        /*0088*/ 	.word	index@(.nv.constant0._ZN6gemv_210gemvKernelILm64ELm256ELm4EEEvPfS1_S1_ii)
        /*008c*/ 	.short	0x0380
        /*008e*/ 	.short	0x0020


	//----- nvinfo : EIATTR_SW_WAR
	.align		4
.L_23:
        /*0090*/ 	.byte	0x04, 0x36
        /*0092*/ 	.short	(.L_25 - .L_24)
.L_24:
        /*0094*/ 	.word	0x00000008
.L_25:


//--------------------- .nv.callgraph             --------------------------
	.section	.nv.callgraph,"",@"SHT_CUDA_CALLGRAPH"
	.align	4
	.sectionentsize	8
	.align		4
        /*0000*/ 	.word	0x00000000
	.align		4
        /*0004*/ 	.word	0xffffffff
	.align		4
        /*0008*/ 	.word	0x00000000
	.align		4
        /*000c*/ 	.word	0xfffffffe
	.align		4
        /*0010*/ 	.word	0x00000000
	.align		4
        /*0014*/ 	.word	0xfffffffd
	.align		4
        /*0018*/ 	.word	0x00000000
	.align		4
        /*001c*/ 	.word	0xfffffffc


//--------------------- .text._ZN6gemv_210gemvKernelILm64ELm256ELm4EEEvPfS1_S1_ii --------------------------
	.section	.text._ZN6gemv_210gemvKernelILm64ELm256ELm4EEEvPfS1_S1_ii,"ax",@progbits
	.align	128
        .global         _ZN6gemv_210gemvKernelILm64ELm256ELm4EEEvPfS1_S1_ii
        .type           _ZN6gemv_210gemvKernelILm64ELm256ELm4EEEvPfS1_S1_ii,@function
        .size           _ZN6gemv_210gemvKernelILm64ELm256ELm4EEEvPfS1_S1_ii,(.L_x_8 - _ZN6gemv_210gemvKernelILm64ELm256ELm4EEEvPfS1_S1_ii)
        .other          _ZN6gemv_210gemvKernelILm64ELm256ELm4EEEvPfS1_S1_ii,@"STO_CUDA_ENTRY STV_DEFAULT"
_ZN6gemv_210gemvKernelILm64ELm256ELm4EEEvPfS1_S1_ii:
.text._ZN6gemv_210gemvKernelILm64ELm256ELm4EEEvPfS1_S1_ii:
[----:B------:R-:W-:Y:S01]  /*0000*/  LDC R1, c[0x0][0x37c] ;  /* 0x0000df00ff017b82 */ /* 0x000fe20000000800 */
[----:B------:R-:W0:Y:S01]  /*0010*/  S2R R0, SR_TID.X ;  /* 0x0000000000007919 */ /* 0x000e220000002100 */
[----:B------:R-:W1:Y:S01]  /*0020*/  LDCU UR8, c[0x0][0x398] ;  /* 0x00007300ff0877ac */ /* 0x000e620008000800 */
[----:B------:R-:W-:Y:S01]  /*0030*/  BSSY.RECONVERGENT B0, `(.L_x_0) ;  /* 0x00000bc000007945 */ /* 0x000fe20003800200 */
[----:B------:R-:W2:Y:S01]  /*0040*/  LDCU.64 UR6, c[0x0][0x358] ;  /* 0x00006b00ff0677ac */ /* 0x000ea20008000a00 */
[----:B0-----:R-:W-:Y:S02]  /*0050*/  SHF.R.U32.HI R2, RZ, 0x6, R0 ;  /* 0x00000006ff027819 */ /* 0x001fe40000011600 */
[----:B------:R-:W-:Y:S02]  /*0060*/  SHF.L.U32 R3, R0, 0x2, RZ ;  /* 0x0000000200037819 */ /* 0x000fe400000006ff */
[----:B-1----:R-:W-:Y:S02]  /*0070*/  ISETP.GE.AND P0, PT, R2, UR8, PT ;  /* 0x0000000802007c0c */ /* 0x002fe4000bf06270 */
[----:B------:R-:W-:-:S11]  /*0080*/  LOP3.LUT R3, R3, 0xfc, RZ, 0xc0, !PT ;  /* 0x000000fc03037812 */ /* 0x000fd600078ec0ff */
[----:B--2---:R-:W-:Y:S05]  /*0090*/  @P0 BRA `(.L_x_1) ;  /* 0x0000000800d40947 */ /* 0x004fea0003800000 */
[-C--:B------:R-:W-:Y:S01]  /*00a0*/  LOP3.LUT R17, RZ, R2.reuse, RZ, 0x33, !PT ;  /* 0x00000002ff117212 */ /* 0x080fe200078e33ff */
[----:B------:R-:W-:Y:S01]  /*00b0*/  BSSY.RECONVERGENT B1, `(.L_x_2) ;  /* 0x0000061000017945 */ /* 0x000fe20003800200 */
[----:B------:R-:W-:Y:S02]  /*00c0*/  MOV R16, R2 ;  /* 0x0000000200107202 */ /* 0x000fe40000000f00 */
[----:B------:R-:W-:-:S04]  /*00d0*/  IADD3 R17, PT, PT, R17, UR8, RZ ;  /* 0x0000000811117c10 */ /* 0x000fc8000fffe0ff */
[C---:B------:R-:W-:Y:S02]  /*00e0*/  ISETP.GE.U32.AND P0, PT, R17.reuse, 0x1c, PT ;  /* 0x0000001c1100780c */ /* 0x040fe40003f06070 */
[----:B------:R-:W-:-:S11]  /*00f0*/  LEA.HI R23, R17, 0x1, RZ, 0x1e ;  /* 0x0000000111177811 */ /* 0x000fd600078ff0ff */
[----:B------:R-:W-:Y:S05]  /*0100*/  @!P0 BRA `(.L_x_3) ;  /* 0x00000004006c8947 */ /* 0x000fea0003800000 */
[----:B------:R-:W0:Y:S01]  /*0110*/  LDCU UR4, c[0x0][0x39c] ;  /* 0x00007380ff0477ac */ /* 0x000e220008000800 */
[C---:B------:R-:W-:Y:S02]  /*0120*/  LOP3.LUT R22, R2.reuse, 0x10, RZ, 0xfc, !PT ;  /* 0x0000001002167812 */ /* 0x040fe400078efcff */
[C---:B------:R-:W-:Y:S02]  /*0130*/  IADD3 R4, PT, PT, R2.reuse, 0x14, RZ ;  /* 0x0000001402047810 */ /* 0x040fe40007ffe0ff */
[C---:B------:R-:W-:Y:S02]  /*0140*/  IADD3 R20, PT, PT, R2.reuse, 0x18, RZ ;  /* 0x0000001802147810 */ /* 0x040fe40007ffe0ff */
[C---:B------:R-:W-:Y:S02]  /*0150*/  IADD3 R6, PT, PT, R2.reuse, 0x1c, RZ ;  /* 0x0000001c02067810 */ /* 0x040fe40007ffe0ff */
[C---:B------:R-:W-:Y:S02]  /*0160*/  IADD3 R18, PT, PT, R2.reuse, 0x8, RZ ;  /* 0x0000000802127810 */ /* 0x040fe40007ffe0ff */
[----:B------:R-:W-:-:S02]  /*0170*/  IADD3 R8, PT, PT, R2, 0xc, RZ ;  /* 0x0000000c02087810 */ /* 0x000fc40007ffe0ff */
[----:B------:R-:W-:Y:S02]  /*0180*/  IADD3 R14, PT, PT, R2, 0x4, RZ ;  /* 0x00000004020e7810 */ /* 0x000fe40007ffe0ff */
[----:B------:R-:W-:Y:S02]  /*0190*/  LOP3.LUT R12, R23, 0x7ffffff8, RZ, 0xc0, !PT ;  /* 0x7ffffff8170c7812 */ /* 0x000fe400078ec0ff */
[----:B------:R-:W-:Y:S01]  /*01a0*/  MOV R16, R2 ;  /* 0x0000000200107202 */ /* 0x000fe20000000f00 */
[--C-:B0-----:R-:W-:Y:S01]  /*01b0*/  IMAD R22, R22, UR4, R3.reuse ;  /* 0x0000000416167c24 */ /* 0x101fe2000f8e0203 */
[----:B------:R-:W-:Y:S01]  /*01c0*/  IADD3 R12, PT, PT, -R12, RZ, RZ ;  /* 0x000000ff0c0c7210 */ /* 0x000fe20007ffe1ff */
[--C-:B------:R-:W-:Y:S02]  /*01d0*/  IMAD R21, R4, UR4, R3.reuse ;  /* 0x0000000404157c24 */ /* 0x100fe4000f8e0203 */
[--C-:B------:R-:W-:Y:S02]  /*01e0*/  IMAD R20, R20, UR4, R3.reuse ;  /* 0x0000000414147c24 */ /* 0x100fe4000f8e0203 */
[----:B------:R-:W-:-:S02]  /*01f0*/  IMAD R19, R6, UR4, R3 ;  /* 0x0000000406137c24 */ /* 0x000fc4000f8e0203 */
[--C-:B------:R-:W-:Y:S02]  /*0200*/  IMAD R18, R18, UR4, R3.reuse ;  /* 0x0000000412127c24 */ /* 0x100fe4000f8e0203 */
[--C-:B------:R-:W-:Y:S02]  /*0210*/  IMAD R15, R8, UR4, R3.reuse ;  /* 0x00000004080f7c24 */ /* 0x100fe4000f8e0203 */
[--C-:B------:R-:W-:Y:S02]  /*0220*/  IMAD R14, R14, UR4, R3.reuse ;  /* 0x000000040e0e7c24 */ /* 0x100fe4000f8e0203 */
[----:B------:R-:W-:-:S07]  /*0230*/  IMAD R13, R2, UR4, R3 ;  /* 0x00000004020d7c24 */ /* 0x000fce000f8e0203 */
.L_x_4:
[----:B------:R-:W0:Y:S08]  /*0240*/  LDC.64 R24, c[0x0][0x380] ;  /* 0x0000e000ff187b82 */ /* 0x000e300000000a00 */
[----:B------:R-:W1:Y:S01]  /*0250*/  LDC.64 R26, c[0x0][0x388] ;  /* 0x0000e200ff1a7b82 */ /* 0x000e620000000a00 */
[----:B0-----:R-:W-:-:S06]  /*0260*/  IMAD.WIDE R8, R13, 0x4, R24 ;  /* 0x000000040d087825 */ /* 0x001fcc00078e0218 */
[----:B------:R-:W2:Y:S01]  /*0270*/  LDG.E.128 R8, desc[UR6][R8.64] ;  /* 0x0000000608087981 */ /* 0x000ea2000c1e1d00 */
[----:B-1----:R-:W-:-:S05]  /*0280*/  IMAD.WIDE R26, R16, 0x4, R26 ;  /* 0x00000004101a7825 */ /* 0x002fca00078e021a */
[----:B------:R-:W2:Y:S04]  /*0290*/  LDG.E R28, desc[UR6][R26.64] ;  /* 0x000000061a1c7981 */ /* 0x000ea8000c1e1900 */
[----:B------:R-:W3:Y:S04]  /*02a0*/  LDG.E R31, desc[UR6][R26.64+0x10] ;  /* 0x000010061a1f7981 */ /* 0x000ee8000c1e1900 */
[----:B------:R-:W4:Y:S01]  /*02b0*/  LDG.E R30, desc[UR6][R26.64+0x60] ;  /* 0x000060061a1e7981 */ /* 0x000f22000c1e1900 */
[-C--:B--2---:R-:W-:Y:S01]  /*02c0*/  FFMA R8, R8, R28.reuse, R4 ;  /* 0x0000001c08087223 */ /* 0x084fe20000000004 */
[----:B------:R-:W-:Y:S01]  /*02d0*/  FFMA R9, R9, R28, R5 ;  /* 0x0000001c09097223 */ /* 0x000fe20000000005 */
[----:B------:R-:W-:-:S04]  /*02e0*/  IMAD.WIDE R4, R14, 0x4, R24 ;  /* 0x000000040e047825 */ /* 0x000fc800078e0218 */
[-C--:B------:R-:W-:Y:S01]  /*02f0*/  FFMA R10, R10, R28.reuse, R6 ;  /* 0x0000001c0a0a7223 */ /* 0x080fe20000000006 */
[----:B------:R-:W-:Y:S02]  /*0300*/  FFMA R11, R11, R28, R7 ;  /* 0x0000001c0b0b7223 */ /* 0x000fe40000000007 */
[----:B------:R-:W3:Y:S02]  /*0310*/  LDG.E.128 R4, desc[UR6][R4.64] ;  /* 0x0000000604047981 */ /* 0x000ee4000c1e1d00 */
[-C--:B---3--:R-:W-:Y:S01]  /*0320*/  FFMA R8, R4, R31.reuse, R8 ;  /* 0x0000001f04087223 */ /* 0x088fe20000000008 */
[----:B------:R-:W-:Y:S01]  /*0330*/  FFMA R28, R5, R31, R9 ;  /* 0x0000001f051c7223 */ /* 0x000fe20000000009 */
[----:B------:R-:W-:-:S04]  /*0340*/  IMAD.WIDE R4, R18, 0x4, R24 ;  /* 0x0000000412047825 */ /* 0x000fc800078e0218 */
[-C--:B------:R-:W-:Y:S01]  /*0350*/  FFMA R29, R6, R31.reuse, R10 ;  /* 0x0000001f061d7223 */ /* 0x080fe2000000000a */
[----:B------:R-:W-:Y:S01]  /*0360*/  FFMA R31, R7, R31, R11 ;  /* 0x0000001f071f7223 */ /* 0x000fe2000000000b */
[----:B------:R-:W2:Y:S04]  /*0370*/  LDG.E R9, desc[UR6][R26.64+0x20] ;  /* 0x000020061a097981 */ /* 0x000ea8000c1e1900 */
[----:B------:R-:W2:Y:S02]  /*0380*/  LDG.E.128 R4, desc[UR6][R4.64] ;  /* 0x0000000604047981 */ /* 0x000ea4000c1e1d00 */
[-C--:B--2---:R-:W-:Y:S01]  /*0390*/  FFMA R8, R4, R9.reuse, R8 ;  /* 0x0000000904087223 */ /* 0x084fe20000000008 */
[----:B------:R-:W-:Y:S01]  /*03a0*/  FFMA R28, R5, R9, R28 ;  /* 0x00000009051c7223 */ /* 0x000fe2000000001c */
[----:B------:R-:W-:-:S04]  /*03b0*/  IMAD.WIDE R4, R15, 0x4, R24 ;  /* 0x000000040f047825 */ /* 0x000fc800078e0218 */
[-C--:B------:R-:W-:Y:S01]  /*03c0*/  FFMA R29, R6, R9.reuse, R29 ;  /* 0x00000009061d7223 */ /* 0x080fe2000000001d */
[----:B------:R-:W-:Y:S02]  /*03d0*/  FFMA R31, R7, R9, R31 ;  /* 0x00000009071f7223 */ /* 0x000fe4000000001f */
        /* <DEDUP_REMOVED lines=15> */
[----:B------:R-:W2:Y:S04]  /*04d0*/  LDG.E.128 R4, desc[UR6][R4.64] ;  /* 0x0000000604047981 */ /* 0x000ea8000c1e1d00 */
[----:B------:R-:W3:Y:S01]  /*04e0*/  LDG.E R26, desc[UR6][R26.64+0x70] ;  /* 0x000070061a1a7981 */ /* 0x000ee2000c1e1900 */
[-C--:B--2---:R-:W-:Y:S01]  /*04f0*/  FFMA R8, R4, R9.reuse, R8 ;  /* 0x0000000904087223 */ /* 0x084fe20000000008 */
[----:B------:R-:W-:Y:S01]  /*0500*/  FFMA R28, R5, R9, R28 ;  /* 0x00000009051c7223 */ /* 0x000fe2000000001c */
[----:B------:R-:W-:-:S04]  /*0510*/  IMAD.WIDE R4, R20, 0x4, R24 ;  /* 0x0000000414047825 */ /* 0x000fc800078e0218 */
[-C--:B------:R-:W-:Y:S01]  /*0520*/  FFMA R29, R6, R9.reuse, R29 ;  /* 0x00000009061d7223 */ /* 0x080fe2000000001d */
[----:B------:R-:W-:Y:S02]  /*0530*/  FFMA R31, R7, R9, R31 ;  /* 0x00000009071f7223 */ /* 0x000fe4000000001f */
[----:B------:R-:W4:Y:S01]  /*0540*/  LDG.E.128 R4, desc[UR6][R4.64] ;  /* 0x0000000604047981 */ /* 0x000f22000c1e1d00 */
[----:B------:R-:W-:-:S04]  /*0550*/  IADD3 R12, PT, PT, R12, 0x8, RZ ;  /* 0x000000080c0c7810 */ /* 0x000fc80007ffe0ff */
[----:B------:R-:W-:Y:S01]  /*0560*/  ISETP.NE.AND P0, PT, R12, RZ, PT ;  /* 0x000000ff0c00720c */ /* 0x000fe20003f05270 */
[-C--:B----4-:R-:W-:Y:S01]  /*0570*/  FFMA R4, R4, R30.reuse, R8 ;  /* 0x0000001e04047223 */ /* 0x090fe20000000008 */
[----:B------:R-:W-:Y:S02]  /*0580*/  IMAD.WIDE R8, R19, 0x4, R24 ;  /* 0x0000000413087825 */ /* 0x000fe400078e0218 */
[----:B------:R-:W0:Y:S04]  /*0590*/  LDC R24, c[0x0][0x39c] ;  /* 0x0000e700ff187b82 */ /* 0x000e280000000800 */
[----:B------:R-:W3:Y:S01]  /*05a0*/  LDG.E.128 R8, desc[UR6][R8.64] ;  /* 0x0000000608087981 */ /* 0x000ee2000c1e1d00 */
[-C--:B------:R-:W-:Y:S01]  /*05b0*/  FFMA R28, R5, R30.reuse, R28 ;  /* 0x0000001e051c7223 */ /* 0x080fe2000000001c */
[-C--:B------:R-:W-:Y:S01]  /*05c0*/  FFMA R29, R6, R30.reuse, R29 ;  /* 0x0000001e061d7223 */ /* 0x080fe2000000001d */
[----:B------:R-:W-:Y:S01]  /*05d0*/  FFMA R30, R7, R30, R31 ;  /* 0x0000001e071e7223 */ /* 0x000fe2000000001f */
[----:B------:R-:W-:-:S02]  /*05e0*/  IADD3 R16, PT, PT, R16, 0x20, RZ ;  /* 0x0000002010107810 */ /* 0x000fc40007ffe0ff */
[C---:B0-----:R-:W-:Y:S02]  /*05f0*/  LEA R22, R24.reuse, R22, 0x5 ;  /* 0x0000001618167211 */ /* 0x041fe400078e28ff */
[C---:B------:R-:W-:Y:S02]  /*0600*/  LEA R21, R24.reuse, R21, 0x5 ;  /* 0x0000001518157211 */ /* 0x040fe400078e28ff */
[C---:B------:R-:W-:Y:S02]  /*0610*/  LEA R20, R24.reuse, R20, 0x5 ;  /* 0x0000001418147211 */ /* 0x040fe400078e28ff */
[C---:B------:R-:W-:Y:S02]  /*0620*/  LEA R19, R24.reuse, R19, 0x5 ;  /* 0x0000001318137211 */ /* 0x040fe400078e28ff */
[C---:B------:R-:W-:Y:S02]  /*0630*/  LEA R18, R24.reuse, R18, 0x5 ;  /* 0x0000001218127211 */ /* 0x040fe400078e28ff */
[----:B------:R-:W-:-:S02]  /*0640*/  LEA R15, R24, R15, 0x5 ;  /* 0x0000000f180f7211 */ /* 0x000fc400078e28ff */
[C---:B------:R-:W-:Y:S02]  /*0650*/  LEA R14, R24.reuse, R14, 0x5 ;  /* 0x0000000e180e7211 */ /* 0x040fe400078e28ff */
[----:B------:R-:W-:Y:S01]  /*0660*/  LEA R13, R24, R13, 0x5 ;  /* 0x0000000d180d7211 */ /* 0x000fe200078e28ff */
[-C--:B---3--:R-:W-:Y:S01]  /*0670*/  FFMA R4, R8, R26.reuse, R4 ;  /* 0x0000001a08047223 */ /* 0x088fe20000000004 */
[-C--:B------:R-:W-:Y:S01]  /*0680*/  FFMA R5, R9, R26.reuse, R28 ;  /* 0x0000001a09057223 */ /* 0x080fe2000000001c */
[-C--:B------:R-:W-:Y:S01]  /*0690*/  FFMA R6, R10, R26.reuse, R29 ;  /* 0x0000001a0a067223 */ /* 0x080fe2000000001d */
[----:B------:R-:W-:Y:S01]  /*06a0*/  FFMA R7, R11, R26, R30 ;  /* 0x0000001a0b077223 */ /* 0x000fe2000000001e */
[----:B------:R-:W-:Y:S06]  /*06b0*/  @P0 BRA `(.L_x_4) ;  /* 0xfffffff800e00947 */ /* 0x000fec000383ffff */
.L_x_3:
[----:B------:R-:W-:Y:S05]  /*06c0*/  BSYNC.RECONVERGENT B1 ;  /* 0x0000000000017941 */ /* 0x000fea0003800200 */
.L_x_2:
[----:B------:R-:W-:-:S13]  /*06d0*/  LOP3.LUT P0, R8, R23, 0x7, RZ, 0xc0, !PT ;  /* 0x0000000717087812 */ /* 0x000fda000780c0ff */
[----:B------:R-:W-:Y:S05]  /*06e0*/  @!P0 BRA `(.L_x_1) ;  /* 0x0000000400408947 */ /* 0x000fea0003800000 */
[----:B------:R-:W-:Y:S01]  /*06f0*/  ISETP.GE.U32.AND P0, PT, R8, 0x4, PT ;  /* 0x000000040800780c */ /* 0x000fe20003f06070 */
[----:B------:R-:W-:Y:S01]  /*0700*/  BSSY.RECONVERGENT B1, `(.L_x_5) ;  /* 0x000002a000017945 */ /* 0x000fe20003800200 */
[----:B------:R-:W-:Y:S02]  /*0710*/  SHF.L.U32 R3, R0, 0x2, RZ ;  /* 0x0000000200037819 */ /* 0x000fe400000006ff */
[----:B------:R-:W-:Y:S02]  /*0720*/  LOP3.LUT P1, R23, R23, 0x3, RZ, 0xc0, !PT ;  /* 0x0000000317177812 */ /* 0x000fe4000782c0ff */
[----:B------:R-:W-:-:S07]  /*0730*/  LOP3.LUT R3, R3, 0xfc, RZ, 0xc0, !PT ;  /* 0x000000fc03037812 */ /* 0x000fce00078ec0ff */
[----:B------:R-:W-:Y:S05]  /*0740*/  @!P0 BRA `(.L_x_6) ;  /* 0x0000000000948947 */ /* 0x000fea0003800000 */
[----:B------:R-:W0:Y:S08]  /*0750*/  LDC R8, c[0x0][0x39c] ;  /* 0x0000e700ff087b82 */ /* 0x000e300000000800 */
[----:B------:R-:W1:Y:S08]  /*0760*/  LDC.64 R18, c[0x0][0x380] ;  /* 0x0000e000ff127b82 */ /* 0x000e700000000a00 */
[----:B------:R-:W2:Y:S01]  /*0770*/  LDC.64 R20, c[0x0][0x388] ;  /* 0x0000e200ff147b82 */ /* 0x000ea20000000a00 */
[----:B0-----:R-:W-:-:S04]  /*0780*/  IMAD R9, R16, R8, R3 ;  /* 0x0000000810097224 */ /* 0x001fc800078e0203 */
[----:B-1----:R-:W-:-:S06]  /*0790*/  IMAD.WIDE R12, R9, 0x4, R18 ;  /* 0x00000004090c7825 */ /* 0x002fcc00078e0212 */
[----:B------:R-:W3:Y:S01]  /*07a0*/  LDG.E.128 R12, desc[UR6][R12.64] ;  /* 0x000000060c0c7981 */ /* 0x000ee2000c1e1d00 */
[----:B--2---:R-:W-:-:S05]  /*07b0*/  IMAD.WIDE R20, R16, 0x4, R20 ;  /* 0x0000000410147825 */ /* 0x004fca00078e0214 */
[----:B------:R-:W3:Y:S01]  /*07c0*/  LDG.E R27, desc[UR6][R20.64] ;  /* 0x00000006141b7981 */ /* 0x000ee2000c1e1900 */
[CC--:B------:R-:W-:Y:S02]  /*07d0*/  LEA R31, R8.reuse, R9.reuse, 0x3 ;  /* 0x00000009081f7211 */ /* 0x0c0fe400078e18ff */
[C---:B------:R-:W-:Y:S01]  /*07e0*/  LEA R9, R8.reuse, R9, 0x2 ;  /* 0x0000000908097211 */ /* 0x040fe200078e10ff */
[----:B------:R-:W2:Y:S01]  /*07f0*/  LDG.E R24, desc[UR6][R20.64+0x10] ;  /* 0x0000100614187981 */ /* 0x000ea2000c1e1900 */
[----:B------:R-:W-:-:S03]  /*0800*/  LEA R11, R8, R31, 0x2 ;  /* 0x0000001f080b7211 */ /* 0x000fc600078e10ff */
[--C-:B------:R-:W-:Y:S01]  /*0810*/  IMAD.WIDE R8, R9, 0x4, R18.reuse ;  /* 0x0000000409087825 */ /* 0x100fe200078e0212 */
[----:B------:R-:W4:Y:S03]  /*0820*/  LDG.E R28, desc[UR6][R20.64+0x20] ;  /* 0x00002006141c7981 */ /* 0x000f26000c1e1900 */
[----:B------:R-:W-:-:S04]  /*0830*/  IMAD.WIDE R30, R31, 0x4, R18 ;  /* 0x000000041f1e7825 */ /* 0x000fc800078e0212 */
[----:B------:R-:W-:Y:S02]  /*0840*/  IMAD.WIDE R18, R11, 0x4, R18 ;  /* 0x000000040b127825 */ /* 0x000fe400078e0212 */
[----:B------:R-:W2:Y:S04]  /*0850*/  LDG.E.128 R8, desc[UR6][R8.64] ;  /* 0x0000000608087981 */ /* 0x000ea8000c1e1d00 */
[----:B------:R-:W5:Y:S01]  /*0860*/  LDG.E R20, desc[UR6][R20.64+0x30] ;  /* 0x0000300614147981 */ /* 0x000f62000c1e1900 */
[-C--:B---3--:R-:W-:Y:S01]  /*0870*/  FFMA R22, R12, R27.reuse, R4 ;  /* 0x0000001b0c167223 */ /* 0x088fe20000000004 */
[-C--:B------:R-:W-:Y:S01]  /*0880*/  FFMA R25, R13, R27.reuse, R5 ;  /* 0x0000001b0d197223 */ /* 0x080fe20000000005 */
[-C--:B------:R-:W-:Y:S01]  /*0890*/  FFMA R26, R14, R27.reuse, R6 ;  /* 0x0000001b0e1a7223 */ /* 0x080fe20000000006 */
[----:B------:R-:W-:-:S02]  /*08a0*/  FFMA R27, R15, R27, R7 ;  /* 0x0000001b0f1b7223 */ /* 0x000fc40000000007 */
[----:B------:R-:W4:Y:S04]  /*08b0*/  LDG.E.128 R4, desc[UR6][R30.64] ;  /* 0x000000061e047981 */ /* 0x000f28000c1e1d00 */
[----:B------:R-:W5:Y:S01]  /*08c0*/  LDG.E.128 R12, desc[UR6][R18.64] ;  /* 0x00000006120c7981 */ /* 0x000f62000c1e1d00 */
[-C--:B--2---:R-:W-:Y:S01]  /*08d0*/  FFMA R29, R8, R24.reuse, R22 ;  /* 0x00000018081d7223 */ /* 0x084fe20000000016 */
[-C--:B------:R-:W-:Y:S01]  /*08e0*/  FFMA R22, R9, R24.reuse, R25 ;  /* 0x0000001809167223 */ /* 0x080fe20000000019 */
[-C--:B------:R-:W-:Y:S01]  /*08f0*/  FFMA R25, R10, R24.reuse, R26 ;  /* 0x000000180a197223 */ /* 0x080fe2000000001a */
[----:B------:R-:W-:Y:S01]  /*0900*/  FFMA R24, R11, R24, R27 ;  /* 0x000000180b187223 */ /* 0x000fe2000000001b */
[----:B------:R-:W-:Y:S01]  /*0910*/  IADD3 R16, PT, PT, R16, 0x10, RZ ;  /* 0x0000001010107810 */ /* 0x000fe20007ffe0ff */
[-C--:B----4-:R-:W-:Y:S01]  /*0920*/  FFMA R29, R4, R28.reuse, R29 ;  /* 0x0000001c041d7223 */ /* 0x090fe2000000001d */
[-C--:B------:R-:W-:Y:S01]  /*0930*/  FFMA R22, R5, R28.reuse, R22 ;  /* 0x0000001c05167223 */ /* 0x080fe20000000016 */
[-C--:B------:R-:W-:Y:S01]  /*0940*/  FFMA R25, R6, R28.reuse, R25 ;  /* 0x0000001c06197223 */ /* 0x080fe20000000019 */
[----:B------:R-:W-:Y:S01]  /*0950*/  FFMA R24, R7, R28, R24 ;  /* 0x0000001c07187223 */ /* 0x000fe20000000018 */
[-C--:B-----5:R-:W-:Y:S01]  /*0960*/  FFMA R4, R12, R20.reuse, R29 ;  /* 0x000000140c047223 */ /* 0x0a0fe2000000001d */
[-C--:B------:R-:W-:Y:S01]  /*0970*/  FFMA R5, R13, R20.reuse, R22 ;  /* 0x000000140d057223 */ /* 0x080fe20000000016 */
[-C--:B------:R-:W-:Y:S01]  /*0980*/  FFMA R6, R14, R20.reuse, R25 ;  /* 0x000000140e067223 */ /* 0x080fe20000000019 */
[----:B------:R-:W-:-:S07]  /*0990*/  FFMA R7, R15, R20, R24 ;  /* 0x000000140f077223 */ /* 0x000fce0000000018 */
.L_x_6:
[----:B------:R-:W-:Y:S05]  /*09a0*/  BSYNC.RECONVERGENT B1 ;  /* 0x0000000000017941 */ /* 0x000fea0003800200 */
.L_x_5:
[----:B------:R-:W-:Y:S05]  /*09b0*/  @!P1 BRA `(.L_x_1) ;  /* 0x00000000008c9947 */ /* 0x000fea0003800000 */
[----:B------:R-:W-:Y:S01]  /*09c0*/  ISETP.NE.AND P1, PT, R23, 0x1, PT ;  /* 0x000000011700780c */ /* 0x000fe20003f25270 */
[----:B------:R-:W0:Y:S01]  /*09d0*/  LDC.64 R24, c[0x0][0x388] ;  /* 0x0000e200ff187b82 */ /* 0x000e220000000a00 */
[----:B------:R-:W-:-:S07]  /*09e0*/  LOP3.LUT P0, RZ, R17, 0x4, RZ, 0xc0, !PT ;  /* 0x0000000411ff7812 */ /* 0x000fce000780c0ff */
[----:B------:R-:W1:Y:S08]  /*09f0*/  LDC.64 R14, c[0x0][0x380] ;  /* 0x0000e000ff0e7b82 */ /* 0x000e700000000a00 */
[----:B------:R-:W2:Y:S08]  /*0a00*/  @P1 LDC R8, c[0x0][0x39c] ;  /* 0x0000e700ff081b82 */ /* 0x000eb00000000800 */
[----:B------:R-:W3:Y:S01]  /*0a10*/  @!P0 LDC R17, c[0x0][0x39c] ;  /* 0x0000e700ff118b82 */ /* 0x000ee20000000800 */
[----:B0-----:R-:W-:-:S05]  /*0a20*/  @P1 IMAD.WIDE R24, R16, 0x4, R24 ;  /* 0x0000000410181825 */ /* 0x001fca00078e0218 */
[----:B------:R-:W4:Y:S02]  /*0a30*/  @P1 LDG.E R20, desc[UR6][R24.64] ;  /* 0x0000000618141981 */ /* 0x000f24000c1e1900 */
[----:B------:R-:W0:Y:S02]  /*0a40*/  LDC.64 R22, c[0x0][0x388] ;  /* 0x0000e200ff167b82 */ /* 0x000e240000000a00 */
[----:B------:R-:W5:Y:S06]  /*0a50*/  @P1 LDG.E R21, desc[UR6][R24.64+0x10] ;  /* 0x0000100618151981 */ /* 0x000f6c000c1e1900 */
[----:B------:R-:W0:Y:S01]  /*0a60*/  LDC.64 R12, c[0x0][0x380] ;  /* 0x0000e000ff0c7b82 */ /* 0x000e220000000a00 */
[C---:B--2---:R-:W-:Y:S01]  /*0a70*/  @P1 IMAD R9, R16.reuse, R8, R3 ;  /* 0x0000000810091224 */ /* 0x044fe200078e0203 */
[----:B------:R-:W-:-:S04]  /*0a80*/  @P1 IADD3 R16, PT, PT, R16, 0x8, RZ ;  /* 0x0000000810101810 */ /* 0x000fc80007ffe0ff */
[----:B------:R-:W-:Y:S01]  /*0a90*/  @P1 LEA R11, R8, R9, 0x2 ;  /* 0x00000009080b1211 */ /* 0x000fe200078e10ff */
[----:B-1----:R-:W-:-:S04]  /*0aa0*/  @P1 IMAD.WIDE R8, R9, 0x4, R14 ;  /* 0x0000000409081825 */ /* 0x002fc800078e020e */
[----:B------:R-:W-:Y:S02]  /*0ab0*/  @P1 IMAD.WIDE R14, R11, 0x4, R14 ;  /* 0x000000040b0e1825 */ /* 0x000fe400078e020e */
[----:B------:R-:W4:Y:S02]  /*0ac0*/  @P1 LDG.E.128 R8, desc[UR6][R8.64] ;  /* 0x0000000608081981 */ /* 0x000f24000c1e1d00 */
[C---:B---3--:R-:W-:Y:S02]  /*0ad0*/  @!P0 IMAD R17, R16.reuse, R17, R3 ;  /* 0x0000001110118224 */ /* 0x048fe400078e0203 */
[----:B0-----:R-:W-:-:S06]  /*0ae0*/  @!P0 IMAD.WIDE R22, R16, 0x4, R22 ;  /* 0x0000000410168825 */ /* 0x001fcc00078e0216 */
[----:B------:R-:W2:Y:S01]  /*0af0*/  @!P0 LDG.E R22, desc[UR6][R22.64] ;  /* 0x0000000616168981 */ /* 0x000ea2000c1e1900 */
[----:B------:R-:W-:-:S03]  /*0b00*/  @!P0 IMAD.WIDE R16, R17, 0x4, R12 ;  /* 0x0000000411108825 */ /* 0x000fc600078e020c */
[----:B------:R-:W5:Y:S04]  /*0b10*/  @P1 LDG.E.128 R12, desc[UR6][R14.64] ;  /* 0x000000060e0c1981 */ /* 0x000f68000c1e1d00 */
[----:B------:R-:W2:Y:S01]  /*0b20*/  @!P0 LDG.E.128 R16, desc[UR6][R16.64] ;  /* 0x0000000610108981 */ /* 0x000ea2000c1e1d00 */
[-C--:B----4-:R-:W-:Y:S01]  /*0b30*/  @P1 FFMA R27, R8, R20.reuse, R4 ;  /* 0x00000014081b1223 */ /* 0x090fe20000000004 */
[-C--:B------:R-:W-:Y:S01]  /*0b40*/  @P1 FFMA R26, R9, R20.reuse, R5 ;  /* 0x00000014091a1223 */ /* 0x080fe20000000005 */
[-C--:B------:R-:W-:Y:S01]  /*0b50*/  @P1 FFMA R29, R10, R20.reuse, R6 ;  /* 0x000000140a1d1223 */ /* 0x080fe20000000006 */
[----:B------:R-:W-:Y:S01]  /*0b60*/  @P1 FFMA R20, R11, R20, R7 ;  /* 0x000000140b141223 */ /* 0x000fe20000000007 */
[-C--:B-----5:R-:W-:Y:S01]  /*0b70*/  @P1 FFMA R4, R12, R21.reuse, R27 ;  /* 0x000000150c041223 */ /* 0x0a0fe2000000001b */
[-C--:B------:R-:W-:Y:S01]  /*0b80*/  @P1 FFMA R5, R13, R21.reuse, R26 ;  /* 0x000000150d051223 */ /* 0x080fe2000000001a */
[-C--:B------:R-:W-:Y:S01]  /*0b90*/  @P1 FFMA R6, R14, R21.reuse, R29 ;  /* 0x000000150e061223 */ /* 0x080fe2000000001d */
[----:B------:R-:W-:Y:S01]  /*0ba0*/  @P1 FFMA R7, R15, R21, R20 ;  /* 0x000000150f071223 */ /* 0x000fe20000000014 */
[-C--:B--2---:R-:W-:Y:S01]  /*0bb0*/  @!P0 FFMA R4, R16, R22.reuse, R4 ;  /* 0x0000001610048223 */ /* 0x084fe20000000004 */
[-C--:B------:R-:W-:Y:S01]  /*0bc0*/  @!P0 FFMA R5, R17, R22.reuse, R5 ;  /* 0x0000001611058223 */ /* 0x080fe20000000005 */
[-C--:B------:R-:W-:Y:S01]  /*0bd0*/  @!P0 FFMA R6, R18, R22.reuse, R6 ;  /* 0x0000001612068223 */ /* 0x080fe20000000006 */
[----:B------:R-:W-:-:S07]  /*0be0*/  @!P0 FFMA R7, R19, R22, R7 ;  /* 0x0000001613078223 */ /* 0x000fce0000000007 */
.L_x_1:
[----:B------:R-:W-:Y:S05]  /*0bf0*/  BSYNC.RECONVERGENT B0 ;  /* 0x0000000000007941 */ /* 0x000fea0003800200 */
.L_x_0:
[----:B------:R-:W0:Y:S01]  /*0c00*/  S2UR UR5, SR_CgaCtaId ;  /* 0x00000000000579c3 */ /* 0x000e220000008800 */
[C---:B------:R-:W-:Y:S01]  /*0c10*/  LOP3.LUT R8, R0.reuse, 0x380, RZ, 0xc0, !PT ;  /* 0x0000038000087812 */ /* 0x040fe200078ec0ff */
[----:B------:R-:W-:Y:S01]  /*0c20*/  UMOV UR4, 0x400 ;  /* 0x0000040000047882 */ /* 0x000fe20000000000 */
[----:B------:R-:W-:Y:S02]  /*0c30*/  ISETP.GT.U32.AND P0, PT, R0, 0x7f, PT ;  /* 0x0000007f0000780c */ /* 0x000fe40003f04070 */
[----:B------:R-:W-:Y:S02]  /*0c40*/  ISETP.NE.AND P1, PT, R8, 0x80, PT ;  /* 0x000000800800780c */ /* 0x000fe40003f25270 */
[C---:B------:R-:W-:Y:S01]  /*0c50*/  LOP3.LUT R14, R0.reuse, 0x3c0, RZ, 0xc0, !PT ;  /* 0x000003c0000e7812 */ /* 0x040fe200078ec0ff */
[----:B------:R-:W1:Y:S01]  /*0c60*/  LDC R15, c[0x0][0x39c] ;  /* 0x0000e700ff0f7b82 */ /* 0x000e620000000800 */
[----:B------:R-:W-:-:S09]  /*0c70*/  ISETP.GT.U32.AND P2, PT, R0, 0x3f, PT ;  /* 0x0000003f0000780c */ /* 0x000fd20003f44070 */
[----:B------:R-:W-:Y:S01]  /*0c80*/  @!P1 IADD3 R8, PT, PT, R2, -0x2, RZ ;  /* 0xfffffffe02089810 */ /* 0x000fe20007ffe0ff */
[----:B0-----:R-:W-:-:S04]  /*0c90*/  ULEA UR4, UR5, UR4, 0x18 ;  /* 0x0000000405047291 */ /* 0x001fc8000f8ec0ff */
[-CC-:B-1----:R-:W-:Y:S02]  /*0ca0*/  @!P1 IMAD R8, R8, R15.reuse, R3.reuse ;  /* 0x0000000f08089224 */ /* 0x182fe400078e0203 */
[----:B------:R-:W-:-:S03]  /*0cb0*/  IMAD R13, R2, R15, R3 ;  /* 0x0000000f020d7224 */ /* 0x000fc600078e0203 */
[----:B------:R-:W-:Y:S02]  /*0cc0*/  @!P1 LEA R12, R8, UR4, 0x2 ;  /* 0x00000004080c9c11 */ /* 0x000fe4000f8e10ff */
[----:B------:R-:W-:-:S03]  /*0cd0*/  LEA R13, R13, UR4, 0x2 ;  /* 0x000000040d0d7c11 */ /* 0x000fc6000f8e10ff */
[----:B------:R-:W-:Y:S01]  /*0ce0*/  @!P1 STS.128 [R12], R4 ;  /* 0x000000040c009388 */ /* 0x000fe20000000c00 */
[----:B------:R-:W-:Y:S01]  /*0cf0*/  BAR.SYNC.DEFER_BLOCKING 0x0 ;  /* 0x0000000000007b1d */ /* 0x000fe20000010000 */
[----:B------:R-:W-:-:S13]  /*0d00*/  ISETP.NE.AND P1, PT, R14, 0x40, PT ;  /* 0x000000400e00780c */ /* 0x000fda0003f25270 */
[----:B------:R-:W-:-:S05]  /*0d10*/  @!P1 IMAD R2, R2, R15, -R15 ;  /* 0x0000000f02029224 */ /* 0x000fca00078e0a0f */
[----:B------:R-:W-:-:S04]  /*0d20*/  @!P1 IADD3 R2, PT, PT, R3, R2, RZ ;  /* 0x0000000203029210 */ /* 0x000fc80007ffe0ff */
[----:B------:R-:W-:Y:S01]  /*0d30*/  @!P1 LEA R2, R2, UR4, 0x2 ;  /* 0x0000000402029c11 */ /* 0x000fe2000f8e10ff */
[----:B------:R-:W0:Y:S01]  /*0d40*/  @!P0 LDS.128 R8, [R13] ;  /* 0x000000000d088984 */ /* 0x000e220000000c00 */
[----:B------:R-:W-:Y:S01]  /*0d50*/  BAR.SYNC.DEFER_BLOCKING 0x0 ;  /* 0x0000000000007b1d */ /* 0x000fe20000010000 */
[----:B0-----:R-:W-:Y:S01]  /*0d60*/  @!P0 FADD R4, R4, R8 ;  /* 0x0000000804048221 */ /* 0x001fe20000000000 */
[----:B------:R-:W-:Y:S01]  /*0d70*/  @!P0 FADD R5, R5, R9 ;  /* 0x0000000905058221 */ /* 0x000fe20000000000 */
[----:B------:R-:W-:Y:S01]  /*0d80*/  @!P0 FADD R6, R6, R10 ;  /* 0x0000000a06068221 */ /* 0x000fe20000000000 */
[----:B------:R-:W-:-:S05]  /*0d90*/  @!P0 FADD R7, R7, R11 ;  /* 0x0000000b07078221 */ /* 0x000fca0000000000 */
[----:B------:R0:W-:Y:S01]  /*0da0*/  @!P1 STS.128 [R2], R4 ;  /* 0x0000000402009388 */ /* 0x0001e20000000c00 */
[----:B------:R-:W-:Y:S06]  /*0db0*/  BAR.SYNC.DEFER_BLOCKING 0x0 ;  /* 0x0000000000007b1d */ /* 0x000fec0000010000 */
[----:B------:R-:W1:Y:S02]  /*0dc0*/  @!P2 LDS.128 R12, [R13] ;  /* 0x000000000d0ca984 */ /* 0x000e640000000c00 */
[----:B------:R-:W-:Y:S06]  /*0dd0*/  BAR.SYNC.DEFER_BLOCKING 0x0 ;  /* 0x0000000000007b1d */ /* 0x000fec0000010000 */
[----:B------:R-:W-:Y:S05]  /*0de0*/  @P2 EXIT ;  /* 0x000000000000294d */ /* 0x000fea0003800000 */
[----:B------:R-:W2:Y:S01]  /*0df0*/  LDC.64 R8, c[0x0][0x390] ;  /* 0x0000e400ff087b82 */ /* 0x000ea20000000a00 */
[----:B01----:R-:W-:Y:S01]  /*0e00*/  @!P2 FADD R4, R4, R12 ;  /* 0x0000000c0404a221 */ /* 0x003fe20000000000 */
[----:B------:R-:W-:Y:S01]  /*0e10*/  @!P2 FADD R5, R5, R13 ;  /* 0x0000000d0505a221 */ /* 0x000fe20000000000 */
[----:B------:R-:W-:Y:S01]  /*0e20*/  @!P2 FADD R6, R6, R14 ;  /* 0x0000000e0606a221 */ /* 0x000fe20000000000 */
[----:B------:R-:W-:Y:S01]  /*0e30*/  @!P2 FADD R7, R7, R15 ;  /* 0x0000000f0707a221 */ /* 0x000fe20000000000 */
[----:B--2---:R-:W-:-:S05]  /*0e40*/  IMAD.WIDE.U32 R2, R3, 0x4, R8 ;  /* 0x0000000403027825 */ /* 0x004fca00078e0008 */
[----:B------:R-:W-:Y:S01]  /*0e50*/  STG.E.128 desc[UR6][R2.64], R4 ;  /* 0x0000000402007986 */ /* 0x000fe2000c101d06 */
[----:B------:R-:W-:Y:S05]  /*0e60*/  EXIT ;  /* 0x000000000000794d */ /* 0x000fea0003800000 */
.L_x_7:
[----:B------:R-:W-:-:S00]  /*0e70*/  BRA `(.L_x_7) ;  /* 0xfffffffc00fc7947 */ /* 0x000fc0000383ffff */
[----:B------:R-:W-:-:S00]  /*0e80*/  NOP ;  /* 0x0000000000007918 */ /* 0x000fc00000000000 */
[----:B------:R-:W-:-:S00]  /*0e90*/  NOP ;  /* 0x0000000000007918 */ /* 0x000fc00000000000 */
[----:B------:R-:W-:-:S00]  /*0ea0*/  NOP ;  /* 0x0000000000007918 */ /* 0x000fc00000000000 */
[----:B------:R-:W-:-:S00]  /*0eb0*/  NOP ;  /* 0x0000000000007918 */ /* 0x000fc00000000000 */
[----:B------:R-:W-:-:S00]  /*0ec0*/  NOP ;  /* 0x0000000000007918 */ /* 0x000fc00000000000 */
[----:B------:R-:W-:-:S00]  /*0ed0*/  NOP ;  /* 0x0000000000007918 */ /* 0x000fc00000000000 */
[----:B------:R-:W-:-:S00]  /*0ee0*/  NOP ;  /* 0x0000000000007918 */ /* 0x000fc00000000000 */
[----:B------:R-:W-:-:S00]  /*0ef0*/  NOP ;  /* 0x0000000000007918 */ /* 0x000fc00000000000 */
.L_x_8:


//--------------------- .nv.shared._ZN6gemv_210gemvKernelILm64ELm256ELm4EEEvPfS1_S1_ii --------------------------
	.section	.nv.shared._ZN6gemv_210gemvKernelILm64ELm256ELm4EEEvPfS1_S1_ii,"aw",@nobits
	.sectionflags	@""
	.align	4
.nv.shared._ZN6gemv_210gemvKernelILm64ELm256ELm4EEEvPfS1_S1_ii:
	.zero		3072


//--------------------- .nv.shared.reserved.0     --------------------------
	.section	.nv.shared.reserved.0,"aw",@nobits
	.weak		__nv_reservedSMEM_offset_0_alias
	.size		__nv_reservedSMEM_offset_0_alias, 0, 64
	.other		__nv_reservedSMEM_offset_0_alias,@"STO_CUDA_RESERVED_SHARED STV_DEFAULT"
__nv_reservedSMEM_offset_0_alias:
	.zero		0
	.zero		64


//--------------------- .nv.constant0._ZN6gemv_210gemvKernelILm64ELm256ELm4EEEvPfS1_S1_ii --------------------------
	.section	.nv.constant0._ZN6gemv_210gemvKernelILm64ELm256ELm4EEEvPfS1_S1_ii,"a",@progbits
	.sectionflags	@""
	.align	4
.nv.constant0._ZN6gemv_210gemvKernelILm64ELm256ELm4EEEvPfS1_S1_ii:
	.zero		928


//--------------------- SYMBOLS --------------------------

	.type		.nv.reservedSmem.offset0,@object
	.size		.nv.reservedSmem.offset0,0x4
	.type		.nv.reservedSmem.cap,@object
	.size		.nv.reservedSmem.cap,0x4
